//
// Generated by NVIDIA NVVM Compiler
//
// Compiler Build ID: CL-36424714
// Cuda compilation tools, release 13.0, V13.0.88
// Based on NVVM 20.0.0
//

.version 9.0
.target sm_100
.address_size 64

	// .globl	_Z13gpu_nbody_optP6float3P6float4ff
// _ZZ13gpu_nbody_optP6float3P6float4ffE5parts has been demoted

.visible .entry _Z13gpu_nbody_optP6float3P6float4ff(
	.param .u64 .ptr .align 1 _Z13gpu_nbody_optP6float3P6float4ff_param_0,
	.param .u64 .ptr .align 1 _Z13gpu_nbody_optP6float3P6float4ff_param_1,
	.param .f32 _Z13gpu_nbody_optP6float3P6float4ff_param_2,
	.param .f32 _Z13gpu_nbody_optP6float3P6float4ff_param_3
)
{
	.reg .pred 	%p<8>;
	.reg .b32 	%r<34>;
	.reg .b32 	%f<115>;
	.reg .b64 	%rd<11>;
	// demoted variable
	.shared .align 16 .b8 _ZZ13gpu_nbody_optP6float3P6float4ffE5parts[16384];
	ld.param.u64 	%rd2, [_Z13gpu_nbody_optP6float3P6float4ff_param_0];
	ld.param.u64 	%rd3, [_Z13gpu_nbody_optP6float3P6float4ff_param_1];
	ld.param.f32 	%f50, [_Z13gpu_nbody_optP6float3P6float4ff_param_2];
	cvta.to.global.u64 	%rd1, %rd3;
	mov.u32 	%r17, %nctaid.x;
	shl.b32 	%r1, %r17, 10;
	mov.u32 	%r18, %ctaid.x;
	shl.b32 	%r2, %r18, 10;
	mov.u32 	%r3, %tid.x;
	or.b32  	%r4, %r2, %r3;
	mul.wide.u32 	%rd4, %r4, 16;
	add.s64 	%rd5, %rd1, %rd4;
	ld.global.v4.f32 	{%f2, %f3, %f4, %f1}, [%rd5];
	setp.eq.s32 	%p1, %r1, 0;
	mov.f32 	%f107, 0f00000000;
	mov.f32 	%f106, %f107;
	mov.f32 	%f105, %f107;
	@%p1 bra 	$L__BB0_13;
	shl.b32 	%r20, %r3, 4;
	mov.u32 	%r21, _ZZ13gpu_nbody_optP6float3P6float4ffE5parts;
	add.s32 	%r5, %r21, %r20;
	add.s32 	%r22, %r3, %r2;
	neg.s32 	%r6, %r22;
	mov.f32 	%f105, 0f00000000;
	mov.b32 	%r30, 0;
	mov.f32 	%f106, %f105;
	mov.f32 	%f107, %f105;
$L__BB0_2:
	add.s32 	%r25, %r30, %r3;
	mul.wide.u32 	%rd6, %r25, 16;
	add.s64 	%rd7, %rd1, %rd6;
	ld.global.v4.f32 	{%f53, %f54, %f55, %f56}, [%rd7];
	st.shared.v4.f32 	[%r5], {%f53, %f54, %f55, %f56};
	bar.sync 	0;
	sub.s32 	%r8, %r4, %r30;
	add.s32 	%r32, %r6, %r30;
	add.s32 	%r31, %r21, 32;
	mov.b32 	%r33, 0;
$L__BB0_3:
	ld.shared.v4.f32 	{%f58, %f59, %f60, %f11}, [%r31+-32];
	sub.f32 	%f12, %f58, %f2;
	sub.f32 	%f13, %f59, %f3;
	sub.f32 	%f14, %f60, %f4;
	setp.eq.s32 	%p2, %r32, 0;
	mov.f32 	%f108, 0f00000000;
	@%p2 bra 	$L__BB0_5;
	mul.f32 	%f61, %f13, %f13;
	fma.rn.f32 	%f62, %f12, %f12, %f61;
	fma.rn.f32 	%f63, %f14, %f14, %f62;
	rsqrt.approx.f32 	%f108, %f63;
$L__BB0_5:
	mul.f32 	%f65, %f108, %f108;
	mul.f32 	%f66, %f108, %f65;
	mul.f32 	%f67, %f11, %f66;
	fma.rn.f32 	%f17, %f12, %f67, %f107;
	fma.rn.f32 	%f18, %f13, %f67, %f106;
	fma.rn.f32 	%f19, %f14, %f67, %f105;
	add.s32 	%r27, %r33, 1;
	ld.shared.v4.f32 	{%f68, %f69, %f70, %f20}, [%r31+-16];
	sub.f32 	%f21, %f68, %f2;
	sub.f32 	%f22, %f69, %f3;
	sub.f32 	%f23, %f70, %f4;
	setp.eq.s32 	%p3, %r8, %r27;
	mov.f32 	%f109, 0f00000000;
	@%p3 bra 	$L__BB0_7;
	mul.f32 	%f71, %f22, %f22;
	fma.rn.f32 	%f72, %f21, %f21, %f71;
	fma.rn.f32 	%f73, %f23, %f23, %f72;
	rsqrt.approx.f32 	%f109, %f73;
$L__BB0_7:
	mul.f32 	%f75, %f109, %f109;
	mul.f32 	%f76, %f109, %f75;
	mul.f32 	%f77, %f20, %f76;
	fma.rn.f32 	%f26, %f21, %f77, %f17;
	fma.rn.f32 	%f27, %f22, %f77, %f18;
	fma.rn.f32 	%f28, %f23, %f77, %f19;
	add.s32 	%r28, %r33, 2;
	ld.shared.v4.f32 	{%f78, %f79, %f80, %f29}, [%r31];
	sub.f32 	%f30, %f78, %f2;
	sub.f32 	%f31, %f79, %f3;
	sub.f32 	%f32, %f80, %f4;
	setp.eq.s32 	%p4, %r8, %r28;
	mov.f32 	%f110, 0f00000000;
	@%p4 bra 	$L__BB0_9;
	mul.f32 	%f81, %f31, %f31;
	fma.rn.f32 	%f82, %f30, %f30, %f81;
	fma.rn.f32 	%f83, %f32, %f32, %f82;
	rsqrt.approx.f32 	%f110, %f83;
$L__BB0_9:
	mul.f32 	%f85, %f110, %f110;
	mul.f32 	%f86, %f110, %f85;
	mul.f32 	%f87, %f29, %f86;
	fma.rn.f32 	%f35, %f30, %f87, %f26;
	fma.rn.f32 	%f36, %f31, %f87, %f27;
	fma.rn.f32 	%f37, %f32, %f87, %f28;
	add.s32 	%r29, %r33, 3;
	ld.shared.v4.f32 	{%f88, %f89, %f90, %f38}, [%r31+16];
	sub.f32 	%f39, %f88, %f2;
	sub.f32 	%f40, %f89, %f3;
	sub.f32 	%f41, %f90, %f4;
	setp.eq.s32 	%p5, %r8, %r29;
	mov.f32 	%f111, 0f00000000;
	@%p5 bra 	$L__BB0_11;
	mul.f32 	%f91, %f40, %f40;
	fma.rn.f32 	%f92, %f39, %f39, %f91;
	fma.rn.f32 	%f93, %f41, %f41, %f92;
	rsqrt.approx.f32 	%f111, %f93;
$L__BB0_11:
	mul.f32 	%f94, %f111, %f111;
	mul.f32 	%f95, %f111, %f94;
	mul.f32 	%f96, %f38, %f95;
	fma.rn.f32 	%f107, %f39, %f96, %f35;
	fma.rn.f32 	%f106, %f40, %f96, %f36;
	fma.rn.f32 	%f105, %f41, %f96, %f37;
	add.s32 	%r33, %r33, 4;
	add.s32 	%r32, %r32, 4;
	add.s32 	%r31, %r31, 64;
	setp.ne.s32 	%p6, %r33, 1024;
	@%p6 bra 	$L__BB0_3;
	bar.sync 	0;
	add.s32 	%r30, %r30, 1024;
	setp.lt.u32 	%p7, %r30, %r1;
	@%p7 bra 	$L__BB0_2;
$L__BB0_13:
	cvta.to.global.u64 	%rd8, %rd2;
	neg.f32 	%f97, %f50;
	mul.f32 	%f98, %f1, %f97;
	mul.f32 	%f99, %f98, %f107;
	mul.f32 	%f100, %f98, %f106;
	mul.f32 	%f101, %f98, %f105;
	mul.wide.u32 	%rd9, %r4, 12;
	add.s64 	%rd10, %rd8, %rd9;
	st.global.f32 	[%rd10], %f99;
	st.global.f32 	[%rd10+4], %f100;
	st.global.f32 	[%rd10+8], %f101;
	ret;

}


// ===== COMPILED SASS (sm_100) =====

	.target	sm_100

	.elftype	@"ET_EXEC"


//--------------------- .note.nv.tkinfo           --------------------------
	.section	.note.nv.tkinfo,"",@"SHT_NOTE"
	.sectionflags	@"SHF_NOTE_NV_TKINFO"
	.tkinfo
        /*0018*/ 	.word	0x00000002
        /*0030*/ 	.string	""
        /*0030*/ 	.string	"ptxas"
        /*0030*/ 	.string	"Cuda compilation tools, release 13.0, V13.0.88"
        /*0030*/ 	.string	"Build cuda_13.0.r13.0/compiler.36424714_0"
        /*0030*/ 	.string	"-arch sm_100 -m 64 "



//--------------------- .note.nv.cuinfo           --------------------------
	.section	.note.nv.cuinfo,"",@"SHT_NOTE"
	.sectionflags	@"SHF_NOTE_NV_CUINFO"
        /*0018*/ 	.short	0x0002
        /*001a*/ 	.short	0x0064
        /*001c*/ 	.short	0x0082
	.zero		2


//--------------------- .nv.info                  --------------------------
	.section	.nv.info,"",@"SHT_CUDA_INFO"
	.align	4


	//----- nvinfo : EIATTR_REGCOUNT
	.align		4
        /*0000*/ 	.byte	0x04, 0x2f
        /*0002*/ 	.short	(.L_1 - .L_0)
	.align		4
.L_0:
        /*0004*/ 	.word	index@(_Z13gpu_nbody_optP6float3P6float4ff)
        /*0008*/ 	.word	0x00000020


	//----- nvinfo : EIATTR_FRAME_SIZE
	.align		4
.L_1:
        /*000c*/ 	.byte	0x04, 0x11
        /*000e*/ 	.short	(.L_3 - .L_2)
	.align		4
.L_2:
        /*0010*/ 	.word	index@(_Z13gpu_nbody_optP6float3P6float4ff)
        /*0014*/ 	.word	0x00000000


	//----- nvinfo : EIATTR_MIN_STACK_SIZE
	.align		4
.L_3:
        /*0018*/ 	.byte	0x04, 0x12
        /*001a*/ 	.short	(.L_5 - .L_4)
	.align		4
.L_4:
        /*001c*/ 	.word	index@(_Z13gpu_nbody_optP6float3P6float4ff)
        /*0020*/ 	.word	0x00000000
.L_5:


//--------------------- .nv.compat                --------------------------
	.section	.nv.compat,"",@"SHT_CUDA_COMPAT_INFO"
	.align	4
        /*0000*/ 	.byte	0x02, 0x09, 0x00, 0x00, 0x02, 0x02, 0x01, 0x00, 0x02, 0x05, 0x05, 0x00, 0x03, 0x07, 0x01, 0x01
        /*0010*/ 	.byte	0x02, 0x03, 0x00, 0x00, 0x02, 0x06, 0x01, 0x00, 0x04, 0x0b, 0x08, 0x00, 0x01, 0x00, 0x00, 0x00
        /*0020*/ 	.byte	0x00, 0x00, 0x00, 0x00


//--------------------- .nv.info._Z13gpu_nbody_optP6float3P6float4ff --------------------------
	.section	.nv.info._Z13gpu_nbody_optP6float3P6float4ff,"",@"SHT_CUDA_INFO"
	.sectionflags	@""
	.align	4


	//----- nvinfo : EIATTR_CUDA_API_VERSION
	.align		4
        /*0000*/ 	.byte	0x04, 0x37
        /*0002*/ 	.short	(.L_7 - .L_6)
.L_6:
        /*0004*/ 	.word	0x00000082


	//----- nvinfo : EIATTR_KPARAM_INFO
	.align		4
.L_7:
        /*0008*/ 	.byte	0x04, 0x17
        /*000a*/ 	.short	(.L_9 - .L_8)
.L_8:
        /*000c*/ 	.word	0x00000000
        /*0010*/ 	.short	0x0003
        /*0012*/ 	.short	0x0014
        /*0014*/ 	.byte	0x00, 0xf0, 0x11, 0x00


	//----- nvinfo : EIATTR_KPARAM_INFO
	.align		4
.L_9:
        /*0018*/ 	.byte	0x04, 0x17
        /*001a*/ 	.short	(.L_11 - .L_10)
.L_10:
        /*001c*/ 	.word	0x00000000
        /*0020*/ 	.short	0x0002
        /*0022*/ 	.short	0x0010
        /*0024*/ 	.byte	0x00, 0xf0, 0x11, 0x00


	//----- nvinfo : EIATTR_KPARAM_INFO
	.align		4
.L_11:
        /*0028*/ 	.byte	0x04, 0x17
        /*002a*/ 	.short	(.L_13 - .L_12)
.L_12:
        /*002c*/ 	.word	0x00000000
        /*0030*/ 	.short	0x0001
        /*0032*/ 	.short	0x0008
        /*0034*/ 	.byte	0x00, 0xf5, 0x21, 0x00


	//----- nvinfo : EIATTR_KPARAM_INFO
	.align		4
.L_13:
        /*0038*/ 	.byte	0x04, 0x17
        /*003a*/ 	.short	(.L_15 - .L_14)
.L_14:
        /*003c*/ 	.word	0x00000000
        /*0040*/ 	.short	0x0000
        /*0042*/ 	.short	0x0000
        /*0044*/ 	.byte	0x00, 0xf5, 0x21, 0x00


	//----- nvinfo : EIATTR_SPARSE_MMA_MASK
	.align		4
.L_15:
        /*0048*/ 	.byte	0x03, 0x50
        /*004a*/ 	.short	0x0000


	//----- nvinfo : EIATTR_MAXREG_COUNT
	.align		4
        /*004c*/ 	.byte	0x03, 0x1b
        /*004e*/ 	.short	0x00ff


	//----- nvinfo : EIATTR_NUM_BARRIERS
	.align		4
        /*0050*/ 	.byte	0x02, 0x4c
        /*0052*/ 	.byte	0x01
	.zero		1


	//----- nvinfo : EIATTR_MERCURY_ISA_VERSION
	.align		4
        /*0054*/ 	.byte	0x03, 0x5f
        /*0056*/ 	.short	0x0101


	//----- nvinfo : EIATTR_VRC_CTA_INIT_COUNT
	.align		4
        /*0058*/ 	.byte	0x02, 0x4a
	.zero		1
	.zero		1


	//----- nvinfo : EIATTR_EXIT_INSTR_OFFSETS
	.align		4
        /*005c*/ 	.byte	0x04, 0x1c
        /*005e*/ 	.short	(.L_17 - .L_16)


	//   ....[0]....
.L_16:
        /*0060*/ 	.word	0x000008f0


	//----- nvinfo : EIATTR_CBANK_PARAM_SIZE
	.align		4
.L_17:
        /*0064*/ 	.byte	0x03, 0x19
        /*0066*/ 	.short	0x0018


	//----- nvinfo : EIATTR_PARAM_CBANK
	.align		4
        /*0068*/ 	.byte	0x04, 0x0a
        /*006a*/ 	.short	(.L_19 - .L_18)
	.align		4
.L_18:
        /*006c*/ 	.word	index@(.nv.constant0._Z13gpu_nbody_optP6float3P6float4ff)
        /*0070*/ 	.short	0x0380
        /*0072*/ 	.short	0x0018


	//----- nvinfo : EIATTR_SW_WAR
	.align		4
.L_19:
        /*0074*/ 	.byte	0x04, 0x36
        /*0076*/ 	.short	(.L_21 - .L_20)
.L_20:
        /*0078*/ 	.word	0x00000008
.L_21:


//--------------------- .nv.callgraph             --------------------------
	.section	.nv.callgraph,"",@"SHT_CUDA_CALLGRAPH"
	.align	4
	.sectionentsize	8
	.align		4
        /*0000*/ 	.word	0x00000000
	.align		4
        /*0004*/ 	.word	0xffffffff
	.align		4
        /*0008*/ 	.word	0x00000000
	.align		4
        /*000c*/ 	.word	0xfffffffe
	.align		4
        /*0010*/ 	.word	0x00000000
	.align		4
        /*0014*/ 	.word	0xfffffffd
	.align		4
        /*0018*/ 	.word	0x00000000
	.align		4
        /*001c*/ 	.word	0xfffffffc


//--------------------- .text._Z13gpu_nbody_optP6float3P6float4ff --------------------------
	.section	.text._Z13gpu_nbody_optP6float3P6float4ff,"ax",@progbits
	.align	128
        .global         _Z13gpu_nbody_optP6float3P6float4ff
        .type           _Z13gpu_nbody_optP6float3P6float4ff,@function
        .size           _Z13gpu_nbody_optP6float3P6float4ff,(.L_x_4 - _Z13gpu_nbody_optP6float3P6float4ff)
        .other          _Z13gpu_nbody_optP6float3P6float4ff,@"STO_CUDA_ENTRY STV_DEFAULT"
_Z13gpu_nbody_optP6float3P6float4ff:
.text._Z13gpu_nbody_optP6float3P6float4ff:
[----:B------:R-:W-:Y:S01]  /*0000*/  LDC R1, c[0x0][0x37c] ;  /* 0x0000df00ff017b82 */ /* 0x000fe20000000800 */
[----:B------:R-:W0:Y:S07]  /*0010*/  S2R R17, SR_TID.X ;  /* 0x0000000000117919 */ /* 0x000e2e0000002100 */
[----:B------:R-:W1:Y:S01]  /*0020*/  S2UR UR4, SR_CTAID.X ;  /* 0x00000000000479c3 */ /* 0x000e620000002500 */
[----:B------:R-:W2:Y:S07]  /*0030*/  LDCU.64 UR10, c[0x0][0x358] ;  /* 0x00006b00ff0a77ac */ /* 0x000eae0008000a00 */
[----:B------:R-:W3:Y:S01]  /*0040*/  LDC.64 R4, c[0x0][0x388] ;  /* 0x0000e200ff047b82 */ /* 0x000ee20000000a00 */
[----:B-1----:R-:W-:-:S06]  /*0050*/  USHF.L.U32 UR4, UR4, 0xa, URZ ;  /* 0x0000000a04047899 */ /* 0x002fcc00080006ff */
[----:B0-----:R-:W-:-:S05]  /*0060*/  LOP3.LUT R2, R17, UR4, RZ, 0xfc, !PT ;  /* 0x0000000411027c12 */ /* 0x001fca000f8efcff */
[----:B---3--:R-:W-:-:S06]  /*0070*/  IMAD.WIDE.U32 R4, R2, 0x10, R4 ;  /* 0x0000001002047825 */ /* 0x008fcc00078e0004 */
[----:B--2---:R-:W5:Y:S01]  /*0080*/  LDG.E.128 R4, desc[UR10][R4.64] ;  /* 0x0000000a04047981 */ /* 0x004f62000c1e1d00 */
[----:B------:R-:W0:Y:S01]  /*0090*/  LDCU UR6, c[0x0][0x370] ;  /* 0x00006e00ff0677ac */ /* 0x000e220008000800 */
[----:B------:R-:W-:Y:S01]  /*00a0*/  HFMA2 R3, -RZ, RZ, 0, 0 ;  /* 0x00000000ff037431 */ /* 0x000fe200000001ff */
[----:B------:R-:W-:Y:S01]  /*00b0*/  CS2R R20, SRZ ;  /* 0x0000000000147805 */ /* 0x000fe2000001ff00 */
[----:B0-----:R-:W-:-:S04]  /*00c0*/  USHF.L.U32 UR6, UR6, 0xa, URZ ;  /* 0x0000000a06067899 */ /* 0x001fc800080006ff */
[----:B------:R-:W-:-:S09]  /*00d0*/  UISETP.NE.AND UP0, UPT, UR6, URZ, UPT ;  /* 0x000000ff0600728c */ /* 0x000fd2000bf05270 */
[----:B------:R-:W-:Y:S05]  /*00e0*/  BRA.U !UP0, `(.L_x_0) ;  /* 0x0000000508d87547 */ /* 0x000fea000b800000 */
[----:B------:R-:W0:Y:S01]  /*00f0*/  S2UR UR7, SR_CgaCtaId ;  /* 0x00000000000779c3 */ /* 0x000e220000008800 */
[----:B------:R-:W-:Y:S01]  /*0100*/  UMOV UR5, 0x400 ;  /* 0x0000040000057882 */ /* 0x000fe20000000000 */
[----:B------:R-:W-:Y:S02]  /*0110*/  CS2R R20, SRZ ;  /* 0x0000000000147805 */ /* 0x000fe4000001ff00 */
[----:B------:R-:W-:Y:S02]  /*0120*/  MOV R3, RZ ;  /* 0x000000ff00037202 */ /* 0x000fe40000000f00 */
[----:B------:R-:W-:Y:S01]  /*0130*/  IADD3 R16, PT, PT, R17, UR4, RZ ;  /* 0x0000000411107c10 */ /* 0x000fe2000fffe0ff */
[----:B------:R-:W-:Y:S01]  /*0140*/  UMOV UR4, URZ ;  /* 0x000000ff00047c82 */ /* 0x000fe20008000000 */
[----:B0-----:R-:W-:-:S06]  /*0150*/  ULEA UR7, UR7, UR5, 0x18 ;  /* 0x0000000507077291 */ /* 0x001fcc000f8ec0ff */
[----:B------:R-:W-:-:S07]  /*0160*/  LEA R0, R17, UR7, 0x4 ;  /* 0x0000000711007c11 */ /* 0x000fce000f8e20ff */
.L_x_2:
[----:B------:R-:W0:Y:S01]  /*0170*/  LDC.64 R8, c[0x0][0x388] ;  /* 0x0000e200ff087b82 */ /* 0x000e220000000a00 */
[----:B------:R-:W-:-:S05]  /*0180*/  IADD3 R11, PT, PT, R17, UR4, RZ ;  /* 0x00000004110b7c10 */ /* 0x000fca000fffe0ff */
[----:B0-----:R-:W-:-:S06]  /*0190*/  IMAD.WIDE.U32 R8, R11, 0x10, R8 ;  /* 0x000000100b087825 */ /* 0x001fcc00078e0008 */
[----:B------:R-:W2:Y:S01]  /*01a0*/  LDG.E.128 R8, desc[UR10][R8.64] ;  /* 0x0000000a08087981 */ /* 0x000ea2000c1e1d00 */
[----:B------:R-:W-:Y:S01]  /*01b0*/  IADD3 R19, PT, PT, R2, -UR4, RZ ;  /* 0x8000000402137c10 */ /* 0x000fe2000fffe0ff */
[----:B------:R-:W-:Y:S01]  /*01c0*/  UIADD3 UR8, UPT, UPT, UR7, 0x20, URZ ;  /* 0x0000002007087890 */ /* 0x000fe2000fffe0ff */
[----:B------:R-:W-:Y:S01]  /*01d0*/  IADD3 R18, PT, PT, -R16, UR4, RZ ;  /* 0x0000000410127c10 */ /* 0x000fe2000fffe1ff */
[----:B------:R-:W-:Y:S01]  /*01e0*/  UIADD3 UR4, UPT, UPT, UR4, 0x400, URZ ;  /* 0x0000040004047890 */ /* 0x000fe2000fffe0ff */
[----:B------:R-:W-:-:S03]  /*01f0*/  UMOV UR5, URZ ;  /* 0x000000ff00057c82 */ /* 0x000fc60008000000 */
[----:B------:R-:W-:Y:S01]  /*0200*/  UISETP.GE.U32.AND UP1, UPT, UR4, UR6, UPT ;  /* 0x000000060400728c */ /* 0x000fe2000bf26070 */
[----:B--2---:R0:W-:Y:S01]  /*0210*/  STS.128 [R0], R8 ;  /* 0x0000000800007388 */ /* 0x0041e20000000c00 */
[----:B------:R-:W-:Y:S09]  /*0220*/  BAR.SYNC.DEFER_BLOCKING 0x0 ;  /* 0x0000000000007b1d */ /* 0x000ff20000010000 */
.L_x_1:
[----:B------:R-:W1:Y:S01]  /*0230*/  LDS.128 R12, [UR8+-0x20] ;  /* 0xffffe008ff0c7984 */ /* 0x000e620008000c00 */
[C---:B------:R-:W-:Y:S01]  /*0240*/  ISETP.NE.AND P2, PT, R18.reuse, RZ, PT ;  /* 0x000000ff1200720c */ /* 0x040fe20003f45270 */
[----:B------:R-:W-:Y:S01]  /*0250*/  UIADD3 UR9, UPT, UPT, UR5, 0x1, URZ ;  /* 0x0000000105097890 */ /* 0x000fe2000fffe0ff */
[----:B------:R-:W-:Y:S02]  /*0260*/  PLOP3.LUT P0, PT, PT, PT, PT, 0x80, 0x8 ;  /* 0x000000000008781c */ /* 0x000fe40003f0f070 */
[----:B------:R-:W-:Y:S01]  /*0270*/  IADD3 R18, PT, PT, R18, 0x4, RZ ;  /* 0x0000000412127810 */ /* 0x000fe20007ffe0ff */
[----:B-1---5:R-:W-:Y:S01]  /*0280*/  FADD R24, -R5, R13 ;  /* 0x0000000d05187221 */ /* 0x022fe20000000100 */
[----:B------:R-:W-:Y:S01]  /*0290*/  FADD R26, -R4, R12 ;  /* 0x0000000c041a7221 */ /* 0x000fe20000000100 */
[----:B------:R-:W-:-:S06]  /*02a0*/  FADD R27, -R6, R14 ;  /* 0x0000000e061b7221 */ /* 0x000fcc0000000100 */
[----:B0-----:R-:W-:-:S04]  /*02b0*/  @P2 FMUL R9, R24, R24 ;  /* 0x0000001818092220 */ /* 0x001fc80000400000 */
[----:B------:R-:W-:-:S04]  /*02c0*/  @P2 FFMA R8, R26, R26, R9 ;  /* 0x0000001a1a082223 */ /* 0x000fc80000000009 */
[----:B------:R-:W-:Y:S02]  /*02d0*/  @P2 FFMA R12, R27, R27, R8 ;  /* 0x0000001b1b0c2223 */ /* 0x000fe40000000008 */
[----:B------:R-:W0:Y:S03]  /*02e0*/  LDS.128 R8, [UR8+-0x10] ;  /* 0xfffff008ff087984 */ /* 0x000e260008000c00 */
[----:B------:R-:W-:-:S04]  /*02f0*/  @P2 FSETP.GEU.AND P1, PT, |R12|, 1.175494350822287508e-38, PT ;  /* 0x008000000c00280b */ /* 0x000fc80003f2e200 */
[----:B------:R-:W-:Y:S02]  /*0300*/  @P2 PLOP3.LUT P0, PT, P1, PT, PT, 0x80, 0x8 ;  /* 0x000000000008281c */ /* 0x000fe40000f0f070 */
[----:B------:R-:W-:Y:S01]  /*0310*/  ISETP.NE.AND P1, PT, R19, UR9, PT ;  /* 0x0000000913007c0c */ /* 0x000fe2000bf25270 */
[----:B------:R-:W-:-:S10]  /*0320*/  UIADD3 UR9, UPT, UPT, UR5, 0x2, URZ ;  /* 0x0000000205097890 */ /* 0x000fd4000fffe0ff */
[----:B------:R-:W-:-:S04]  /*0330*/  @!P0 FMUL R12, R12, 16777216 ;  /* 0x4b8000000c0c8820 */ /* 0x000fc80000400000 */
[----:B------:R-:W1:Y:S01]  /*0340*/  @P2 MUFU.RSQ R13, R12 ;  /* 0x0000000c000d2308 */ /* 0x000e620000001400 */
[----:B0-----:R-:W-:Y:S01]  /*0350*/  FADD R22, -R5, R9 ;  /* 0x0000000905167221 */ /* 0x001fe20000000100 */
[----:B------:R-:W-:Y:S02]  /*0360*/  HFMA2 R9, -RZ, RZ, 0, 0 ;  /* 0x00000000ff097431 */ /* 0x000fe400000001ff */
[----:B-1----:R-:W-:Y:S01]  /*0370*/  @!P0 FMUL R13, R13, 4096 ;  /* 0x458000000d0d8820 */ /* 0x002fe20000400000 */
[----:B------:R-:W-:Y:S01]  /*0380*/  FADD R23, -R4, R8 ;  /* 0x0000000804177221 */ /* 0x000fe20000000100 */
[----:B------:R-:W-:Y:S01]  /*0390*/  @P1 FMUL R8, R22, R22 ;  /* 0x0000001616081220 */ /* 0x000fe20000400000 */
[----:B------:R-:W-:Y:S01]  /*03a0*/  FADD R25, -R6, R10 ;  /* 0x0000000a06197221 */ /* 0x000fe20000000100 */
[----:B------:R-:W-:Y:S01]  /*03b0*/  PLOP3.LUT P0, PT, PT, PT, PT, 0x80, 0x8 ;  /* 0x000000000008781c */ /* 0x000fe20003f0f070 */
[----:B------:R-:W-:Y:S01]  /*03c0*/  HFMA2 R10, -RZ, RZ, 0, 0 ;  /* 0x00000000ff0a7431 */ /* 0x000fe200000001ff */
[----:B------:R-:W-:Y:S01]  /*03d0*/  @P2 MOV R9, R13 ;  /* 0x0000000d00092202 */ /* 0x000fe20000000f00 */
[----:B------:R-:W-:-:S04]  /*03e0*/  @P1 FFMA R28, R23, R23, R8 ;  /* 0x00000017171c1223 */ /* 0x000fc80000000008 */
[----:B------:R-:W-:Y:S01]  /*03f0*/  FMUL R8, R9, R9 ;  /* 0x0000000909087220 */ /* 0x000fe20000400000 */
[----:B------:R-:W-:-:S03]  /*0400*/  @P1 FFMA R28, R25, R25, R28 ;  /* 0x00000019191c1223 */ /* 0x000fc6000000001c */
[----:B------:R-:W-:Y:S02]  /*0410*/  FMUL R8, R8, R9 ;  /* 0x0000000908087220 */ /* 0x000fe40000400000 */
[----:B------:R-:W-:Y:S02]  /*0420*/  @P1 FSETP.GEU.AND P2, PT, |R28|, 1.175494350822287508e-38, PT ;  /* 0x008000001c00180b */ /* 0x000fe40003f4e200 */
[----:B------:R-:W-:Y:S02]  /*0430*/  FMUL R8, R15, R8 ;  /* 0x000000080f087220 */ /* 0x000fe40000400000 */
[----:B------:R-:W0:Y:S01]  /*0440*/  LDS.128 R12, [UR8] ;  /* 0x00000008ff0c7984 */ /* 0x000e220008000c00 */
[----:B------:R-:W-:Y:S01]  /*0450*/  @P1 PLOP3.LUT P0, PT, P2, PT, PT, 0x80, 0x8 ;  /* 0x000000000008181c */ /* 0x000fe2000170f070 */
[-C--:B------:R-:W-:Y:S01]  /*0460*/  FFMA R26, R26, R8.reuse, R21 ;  /* 0x000000081a1a7223 */ /* 0x080fe20000000015 */
[----:B------:R-:W-:Y:S01]  /*0470*/  ISETP.NE.AND P2, PT, R19, UR9, PT ;  /* 0x0000000913007c0c */ /* 0x000fe2000bf45270 */
[-C--:B------:R-:W-:Y:S01]  /*0480*/  FFMA R20, R27, R8.reuse, R20 ;  /* 0x000000081b147223 */ /* 0x080fe20000000014 */
[----:B------:R-:W-:Y:S01]  /*0490*/  FFMA R3, R24, R8, R3 ;  /* 0x0000000818037223 */ /* 0x000fe20000000003 */
[----:B------:R-:W-:Y:S01]  /*04a0*/  UIADD3 UR9, UPT, UPT, UR5, 0x3, URZ ;  /* 0x0000000305097890 */ /* 0x000fe2000fffe0ff */
[----:B------:R-:W-:Y:S01]  /*04b0*/  HFMA2 R24, -RZ, RZ, 0, 0 ;  /* 0x00000000ff187431 */ /* 0x000fe200000001ff */
[----:B------:R-:W-:-:S04]  /*04c0*/  UIADD3 UR5, UPT, UPT, UR5, 0x4, URZ ;  /* 0x0000000405057890 */ /* 0x000fc8000fffe0ff */
[----:B------:R-:W-:Y:S02]  /*04d0*/  UISETP.NE.AND UP0, UPT, UR5, 0x400, UPT ;  /* 0x000004000500788c */ /* 0x000fe4000bf05270 */
[----:B------:R-:W-:-:S04]  /*04e0*/  @!P0 FMUL R28, R28, 16777216 ;  /* 0x4b8000001c1c8820 */ /* 0x000fc80000400000 */
[----:B------:R-:W1:Y:S02]  /*04f0*/  @P1 MUFU.RSQ R9, R28 ;  /* 0x0000001c00091308 */ /* 0x000e640000001400 */
[----:B-1----:R-:W-:Y:S01]  /*0500*/  @!P0 FMUL R9, R9, 4096 ;  /* 0x4580000009098820 */ /* 0x002fe20000400000 */
[----:B------:R-:W-:Y:S01]  /*0510*/  PLOP3.LUT P0, PT, PT, PT, PT, 0x80, 0x8 ;  /* 0x000000000008781c */ /* 0x000fe20003f0f070 */
[----:B0-----:R-:W-:-:S03]  /*0520*/  FADD R13, -R5, R13 ;  /* 0x0000000d050d7221 */ /* 0x001fc60000000100 */
[----:B------:R-:W-:Y:S01]  /*0530*/  @P1 MOV R10, R9 ;  /* 0x00000009000a1202 */ /* 0x000fe20000000f00 */
[----:B------:R-:W-:Y:S01]  /*0540*/  FADD R12, -R4, R12 ;  /* 0x0000000c040c7221 */ /* 0x000fe20000000100 */
[----:B------:R-:W-:Y:S01]  /*0550*/  FADD R14, -R6, R14 ;  /* 0x0000000e060e7221 */ /* 0x000fe20000000100 */
[----:B------:R-:W-:-:S04]  /*0560*/  @P2 FMUL R9, R13, R13 ;  /* 0x0000000d0d092220 */ /* 0x000fc80000400000 */
[----:B------:R-:W-:Y:S01]  /*0570*/  @P2 FFMA R21, R12, R12, R9 ;  /* 0x0000000c0c152223 */ /* 0x000fe20000000009 */
[----:B------:R-:W-:-:S03]  /*0580*/  FMUL R9, R10, R10 ;  /* 0x0000000a0a097220 */ /* 0x000fc60000400000 */
[----:B------:R-:W-:Y:S01]  /*0590*/  @P2 FFMA R27, R14, R14, R21 ;  /* 0x0000000e0e1b2223 */ /* 0x000fe20000000015 */
[----:B------:R-:W-:-:S04]  /*05a0*/  FMUL R10, R9, R10 ;  /* 0x0000000a090a7220 */ /* 0x000fc80000400000 */
[----:B------:R-:W-:Y:S01]  /*05b0*/  FMUL R21, R11, R10 ;  /* 0x0000000a0b157220 */ /* 0x000fe20000400000 */
[----:B------:R-:W-:Y:S01]  /*05c0*/  @P2 FSETP.GEU.AND P1, PT, |R27|, 1.175494350822287508e-38, PT ;  /* 0x008000001b00280b */ /* 0x000fe20003f2e200 */
[----:B------:R-:W0:Y:S01]  /*05d0*/  LDS.128 R8, [UR8+0x10] ;  /* 0x00001008ff087984 */ /* 0x000e220008000c00 */
[----:B------:R-:W-:Y:S01]  /*05e0*/  UIADD3 UR8, UPT, UPT, UR8, 0x40, URZ ;  /* 0x0000004008087890 */ /* 0x000fe2000fffe0ff */
[-C--:B------:R-:W-:Y:S01]  /*05f0*/  FFMA R23, R23, R21.reuse, R26 ;  /* 0x0000001517177223 */ /* 0x080fe2000000001a */
[----:B------:R-:W-:Y:S01]  /*0600*/  @P2 PLOP3.LUT P0, PT, P1, PT, PT, 0x80, 0x8 ;  /* 0x000000000008281c */ /* 0x000fe20000f0f070 */
[-C--:B------:R-:W-:Y:S01]  /*0610*/  FFMA R22, R22, R21.reuse, R3 ;  /* 0x0000001516167223 */ /* 0x080fe20000000003 */
[----:B------:R-:W-:Y:S01]  /*0620*/  ISETP.NE.AND P1, PT, R19, UR9, PT ;  /* 0x0000000913007c0c */ /* 0x000fe2000bf25270 */
[----:B------:R-:W-:-:S10]  /*0630*/  FFMA R21, R25, R21, R20 ;  /* 0x0000001519157223 */ /* 0x000fd40000000014 */
[----:B------:R-:W-:-:S04]  /*0640*/  @!P0 FMUL R27, R27, 16777216 ;  /* 0x4b8000001b1b8820 */ /* 0x000fc80000400000 */
[----:B------:R-:W1:Y:S02]  /*0650*/  @P2 MUFU.RSQ R28, R27 ;  /* 0x0000001b001c2308 */ /* 0x000e640000001400 */
[----:B-1----:R-:W-:Y:S01]  /*0660*/  @!P0 FMUL R28, R28, 4096 ;  /* 0x458000001c1c8820 */ /* 0x002fe20000400000 */
[----:B------:R-:W-:Y:S01]  /*0670*/  PLOP3.LUT P0, PT, PT, PT, PT, 0x80, 0x8 ;  /* 0x000000000008781c */ /* 0x000fe20003f0f070 */
[----:B0-----:R-:W-:Y:S01]  /*0680*/  FADD R9, -R5, R9 ;  /* 0x0000000905097221 */ /* 0x001fe20000000100 */
[----:B------:R-:W-:Y:S01]  /*0690*/  FADD R8, -R4, R8 ;  /* 0x0000000804087221 */ /* 0x000fe20000000100 */
[----:B------:R-:W-:Y:S01]  /*06a0*/  FADD R10, -R6, R10 ;  /* 0x0000000a060a7221 */ /* 0x000fe20000000100 */
[----:B------:R-:W-:Y:S01]  /*06b0*/  @P2 MOV R24, R28 ;  /* 0x0000001c00182202 */ /* 0x000fe20000000f00 */
[----:B------:R-:W-:-:S04]  /*06c0*/  @P1 FMUL R29, R9, R9 ;  /* 0x00000009091d1220 */ /* 0x000fc80000400000 */
[----:B------:R-:W-:Y:S01]  /*06d0*/  @P1 FFMA R29, R8, R8, R29 ;  /* 0x00000008081d1223 */ /* 0x000fe2000000001d */
[----:B------:R-:W-:-:S03]  /*06e0*/  FMUL R3, R24, R24 ;  /* 0x0000001818037220 */ /* 0x000fc60000400000 */
[----:B------:R-:W-:Y:S01]  /*06f0*/  @P1 FFMA R29, R10, R10, R29 ;  /* 0x0000000a0a1d1223 */ /* 0x000fe2000000001d */
[----:B------:R-:W-:Y:S01]  /*0700*/  FMUL R24, R3, R24 ;  /* 0x0000001803187220 */ /* 0x000fe20000400000 */
[----:B------:R-:W-:-:S03]  /*0710*/  HFMA2 R3, -RZ, RZ, 0, 0 ;  /* 0x00000000ff037431 */ /* 0x000fc600000001ff */
[----:B------:R-:W-:Y:S01]  /*0720*/  @P1 FSETP.GEU.AND P2, PT, |R29|, 1.175494350822287508e-38, PT ;  /* 0x008000001d00180b */ /* 0x000fe20003f4e200 */
[----:B------:R-:W-:-:S03]  /*0730*/  FMUL R15, R15, R24 ;  /* 0x000000180f0f7220 */ /* 0x000fc60000400000 */
[----:B------:R-:W-:Y:S01]  /*0740*/  @P1 PLOP3.LUT P0, PT, P2, PT, PT, 0x80, 0x8 ;  /* 0x000000000008181c */ /* 0x000fe2000170f070 */
[-C--:B------:R-:W-:Y:S01]  /*0750*/  FFMA R23, R12, R15.reuse, R23 ;  /* 0x0000000f0c177223 */ /* 0x080fe20000000017 */
[-C--:B------:R-:W-:Y:S01]  /*0760*/  FFMA R22, R13, R15.reuse, R22 ;  /* 0x0000000f0d167223 */ /* 0x080fe20000000016 */
[----:B------:R-:W-:-:S10]  /*0770*/  FFMA R15, R14, R15, R21 ;  /* 0x0000000f0e0f7223 */ /* 0x000fd40000000015 */
[----:B------:R-:W-:-:S04]  /*0780*/  @!P0 FMUL R29, R29, 16777216 ;  /* 0x4b8000001d1d8820 */ /* 0x000fc80000400000 */
[----:B------:R-:W0:Y:S02]  /*0790*/  @P1 MUFU.RSQ R26, R29 ;  /* 0x0000001d001a1308 */ /* 0x000e240000001400 */
[----:B0-----:R-:W-:-:S05]  /*07a0*/  @!P0 FMUL R26, R26, 4096 ;  /* 0x458000001a1a8820 */ /* 0x001fca0000400000 */
[----:B------:R-:W-:-:S05]  /*07b0*/  @P1 MOV R3, R26 ;  /* 0x0000001a00031202 */ /* 0x000fca0000000f00 */
[----:B------:R-:W-:-:S04]  /*07c0*/  FMUL R24, R3, R3 ;  /* 0x0000000303187220 */ /* 0x000fc80000400000 */
[----:B------:R-:W-:-:S04]  /*07d0*/  FMUL R24, R24, R3 ;  /* 0x0000000318187220 */ /* 0x000fc80000400000 */
[----:B------:R-:W-:-:S04]  /*07e0*/  FMUL R11, R11, R24 ;  /* 0x000000180b0b7220 */ /* 0x000fc80000400000 */
[-C--:B------:R-:W-:Y:S01]  /*07f0*/  FFMA R21, R8, R11.reuse, R23 ;  /* 0x0000000b08157223 */ /* 0x080fe20000000017 */
[-C--:B------:R-:W-:Y:S01]  /*0800*/  FFMA R3, R9, R11.reuse, R22 ;  /* 0x0000000b09037223 */ /* 0x080fe20000000016 */
[----:B------:R-:W-:Y:S01]  /*0810*/  FFMA R20, R10, R11, R15 ;  /* 0x0000000b0a147223 */ /* 0x000fe2000000000f */
[----:B------:R-:W-:Y:S06]  /*0820*/  BRA.U UP0, `(.L_x_1) ;  /* 0xfffffff900807547 */ /* 0x000fec000b83ffff */
[----:B------:R-:W-:Y:S06]  /*0830*/  BAR.SYNC.DEFER_BLOCKING 0x0 ;  /* 0x0000000000007b1d */ /* 0x000fec0000010000 */
[----:B------:R-:W-:Y:S05]  /*0840*/  BRA.U !UP1, `(.L_x_2) ;  /* 0xfffffff909487547 */ /* 0x000fea000b83ffff */
.L_x_0:
[----:B-----5:R-:W0:Y:S01]  /*0850*/  LDC.64 R4, c[0x0][0x380] ;  /* 0x0000e000ff047b82 */ /* 0x020e220000000a00 */
[----:B------:R-:W1:Y:S02]  /*0860*/  LDCU UR4, c[0x0][0x390] ;  /* 0x00007200ff0477ac */ /* 0x000e640008000800 */
[----:B-1----:R-:W-:-:S04]  /*0870*/  FMUL R0, R7, -UR4 ;  /* 0x8000000407007c20 */ /* 0x002fc80008400000 */
[----:B------:R-:W-:Y:S01]  /*0880*/  FMUL R21, R0, R21 ;  /* 0x0000001500157220 */ /* 0x000fe20000400000 */
[----:B0-----:R-:W-:-:S04]  /*0890*/  IMAD.WIDE.U32 R4, R2, 0xc, R4 ;  /* 0x0000000c02047825 */ /* 0x001fc800078e0004 */
[C---:B------:R-:W-:Y:S01]  /*08a0*/  FMUL R3, R0.reuse, R3 ;  /* 0x0000000300037220 */ /* 0x040fe20000400000 */
[----:B------:R-:W-:Y:S01]  /*08b0*/  FMUL R7, R0, R20 ;  /* 0x0000001400077220 */ /* 0x000fe20000400000 */
[----:B------:R-:W-:Y:S04]  /*08c0*/  STG.E desc[UR10][R4.64], R21 ;  /* 0x0000001504007986 */ /* 0x000fe8000c10190a */
[----:B------:R-:W-:Y:S04]  /*08d0*/  STG.E desc[UR10][R4.64+0x4], R3 ;  /* 0x0000040304007986 */ /* 0x000fe8000c10190a */
[----:B------:R-:W-:Y:S01]  /*08e0*/  STG.E desc[UR10][R4.64+0x8], R7 ;  /* 0x0000080704007986 */ /* 0x000fe2000c10190a */
[----:B------:R-:W-:Y:S05]  /*08f0*/  EXIT ;  /* 0x000000000000794d */ /* 0x000fea0003800000 */
.L_x_3:
[----:B------:R-:W-:-:S00]  /*0900*/  BRA `(.L_x_3) ;  /* 0xfffffffc00fc7947 */ /* 0x000fc0000383ffff */
[----:B------:R-:W-:-:S00]  /*0910*/  NOP ;  /* 0x0000000000007918 */ /* 0x000fc00000000000 */
        /* <DEDUP_REMOVED lines=14> */
.L_x_4:


//--------------------- .nv.shared._Z13gpu_nbody_optP6float3P6float4ff --------------------------
	.section	.nv.shared._Z13gpu_nbody_optP6float3P6float4ff,"aw",@nobits
	.sectionflags	@""
	.align	16
.nv.shared._Z13gpu_nbody_optP6float3P6float4ff:
	.zero		17408


//--------------------- .nv.shared.reserved.0     --------------------------
	.section	.nv.shared.reserved.0,"aw",@nobits
	.weak		__nv_reservedSMEM_offset_0_alias
	.size		__nv_reservedSMEM_offset_0_alias, 0, 64
	.other		__nv_reservedSMEM_offset_0_alias,@"STO_CUDA_RESERVED_SHARED STV_DEFAULT"
__nv_reservedSMEM_offset_0_alias:
	.zero		0
	.zero		64


//--------------------- .nv.constant0._Z13gpu_nbody_optP6float3P6float4ff --------------------------
	.section	.nv.constant0._Z13gpu_nbody_optP6float3P6float4ff,"a",@progbits
	.sectionflags	@""
	.align	4
.nv.constant0._Z13gpu_nbody_optP6float3P6float4ff:
	.zero		920


//--------------------- SYMBOLS --------------------------

	.type		.nv.reservedSmem.offset0,@object
	.size		.nv.reservedSmem.offset0,0x4
	.type		.nv.reservedSmem.cap,@object
	.size		.nv.reservedSmem.cap,0x4
